//
// Generated by NVIDIA NVVM Compiler
//
// Compiler Build ID: CL-36424714
// Cuda compilation tools, release 13.0, V13.0.88
// Based on NVVM 20.0.0
//

.version 9.0
.target sm_100
.address_size 64

	// .globl	_Z28duplicates_single_thread_gpuPiiS_S_

.visible .entry _Z28duplicates_single_thread_gpuPiiS_S_(
	.param .u64 .ptr .align 1 _Z28duplicates_single_thread_gpuPiiS_S__param_0,
	.param .u32 _Z28duplicates_single_thread_gpuPiiS_S__param_1,
	.param .u64 .ptr .align 1 _Z28duplicates_single_thread_gpuPiiS_S__param_2,
	.param .u64 .ptr .align 1 _Z28duplicates_single_thread_gpuPiiS_S__param_3
)
{
	.reg .pred 	%p<25>;
	.reg .b32 	%r<166>;
	.reg .b64 	%rd<49>;

	ld.param.u64 	%rd10, [_Z28duplicates_single_thread_gpuPiiS_S__param_0];
	ld.param.u32 	%r90, [_Z28duplicates_single_thread_gpuPiiS_S__param_1];
	ld.param.u64 	%rd11, [_Z28duplicates_single_thread_gpuPiiS_S__param_2];
	ld.param.u64 	%rd9, [_Z28duplicates_single_thread_gpuPiiS_S__param_3];
	cvta.to.global.u64 	%rd1, %rd11;
	cvta.to.global.u64 	%rd2, %rd10;
	ld.global.u32 	%r164, [%rd2];
	setp.lt.s32 	%p1, %r90, 2;
	mov.b32 	%r165, 0;
	@%p1 bra 	$L__BB0_42;
	add.s32 	%r2, %r90, -1;
	add.s32 	%r95, %r90, -2;
	and.b32  	%r3, %r2, 7;
	setp.lt.u32 	%p2, %r95, 7;
	mov.b32 	%r165, 0;
	mov.b32 	%r152, 1;
	@%p2 bra 	$L__BB0_21;
	and.b32  	%r97, %r2, -8;
	neg.s32 	%r118, %r97;
	add.s64 	%rd48, %rd2, 16;
	mov.b32 	%r117, 0;
	mov.u32 	%r165, %r117;
$L__BB0_3:
	.pragma "nounroll";
	ld.global.u32 	%r98, [%rd48+-12];
	setp.eq.s32 	%p3, %r164, %r98;
	@%p3 bra 	$L__BB0_5;
	mul.wide.s32 	%rd12, %r165, 4;
	add.s64 	%rd13, %rd1, %rd12;
	st.global.u32 	[%rd13], %r164;
	add.s32 	%r165, %r165, 1;
	ld.global.u32 	%r164, [%rd48+-12];
$L__BB0_5:
	ld.global.u32 	%r99, [%rd48+-8];
	setp.eq.s32 	%p4, %r164, %r99;
	@%p4 bra 	$L__BB0_7;
	mul.wide.s32 	%rd14, %r165, 4;
	add.s64 	%rd15, %rd1, %rd14;
	st.global.u32 	[%rd15], %r164;
	add.s32 	%r165, %r165, 1;
	ld.global.u32 	%r164, [%rd48+-8];
$L__BB0_7:
	ld.global.u32 	%r100, [%rd48+-4];
	setp.eq.s32 	%p5, %r164, %r100;
	@%p5 bra 	$L__BB0_9;
	mul.wide.s32 	%rd16, %r165, 4;
	add.s64 	%rd17, %rd1, %rd16;
	st.global.u32 	[%rd17], %r164;
	add.s32 	%r165, %r165, 1;
	ld.global.u32 	%r164, [%rd48+-4];
$L__BB0_9:
	ld.global.u32 	%r101, [%rd48];
	setp.eq.s32 	%p6, %r164, %r101;
	@%p6 bra 	$L__BB0_11;
	mul.wide.s32 	%rd18, %r165, 4;
	add.s64 	%rd19, %rd1, %rd18;
	st.global.u32 	[%rd19], %r164;
	add.s32 	%r165, %r165, 1;
	ld.global.u32 	%r164, [%rd48];
$L__BB0_11:
	ld.global.u32 	%r102, [%rd48+4];
	setp.eq.s32 	%p7, %r164, %r102;
	@%p7 bra 	$L__BB0_13;
	mul.wide.s32 	%rd20, %r165, 4;
	add.s64 	%rd21, %rd1, %rd20;
	st.global.u32 	[%rd21], %r164;
	add.s32 	%r165, %r165, 1;
	ld.global.u32 	%r164, [%rd48+4];
$L__BB0_13:
	ld.global.u32 	%r103, [%rd48+8];
	setp.eq.s32 	%p8, %r164, %r103;
	@%p8 bra 	$L__BB0_15;
	mul.wide.s32 	%rd22, %r165, 4;
	add.s64 	%rd23, %rd1, %rd22;
	st.global.u32 	[%rd23], %r164;
	add.s32 	%r165, %r165, 1;
	ld.global.u32 	%r164, [%rd48+8];
$L__BB0_15:
	ld.global.u32 	%r104, [%rd48+12];
	setp.eq.s32 	%p9, %r164, %r104;
	@%p9 bra 	$L__BB0_17;
	mul.wide.s32 	%rd24, %r165, 4;
	add.s64 	%rd25, %rd1, %rd24;
	st.global.u32 	[%rd25], %r164;
	add.s32 	%r165, %r165, 1;
	ld.global.u32 	%r164, [%rd48+12];
$L__BB0_17:
	ld.global.u32 	%r105, [%rd48+16];
	setp.eq.s32 	%p10, %r164, %r105;
	@%p10 bra 	$L__BB0_19;
	mul.wide.s32 	%rd26, %r165, 4;
	add.s64 	%rd27, %rd1, %rd26;
	st.global.u32 	[%rd27], %r164;
	add.s32 	%r165, %r165, 1;
	ld.global.u32 	%r164, [%rd48+16];
$L__BB0_19:
	add.s32 	%r118, %r118, 8;
	add.s32 	%r117, %r117, 8;
	add.s64 	%rd48, %rd48, 32;
	setp.ne.s32 	%p11, %r118, 0;
	@%p11 bra 	$L__BB0_3;
	add.s32 	%r152, %r117, 1;
$L__BB0_21:
	setp.eq.s32 	%p12, %r3, 0;
	@%p12 bra 	$L__BB0_42;
	and.b32  	%r49, %r2, 3;
	setp.lt.u32 	%p13, %r3, 4;
	@%p13 bra 	$L__BB0_32;
	mul.wide.u32 	%rd28, %r152, 4;
	add.s64 	%rd6, %rd2, %rd28;
	ld.global.u32 	%r107, [%rd6];
	setp.eq.s32 	%p14, %r164, %r107;
	@%p14 bra 	$L__BB0_25;
	mul.wide.s32 	%rd29, %r165, 4;
	add.s64 	%rd30, %rd1, %rd29;
	st.global.u32 	[%rd30], %r164;
	add.s32 	%r165, %r165, 1;
	ld.global.u32 	%r164, [%rd6];
$L__BB0_25:
	ld.global.u32 	%r108, [%rd6+4];
	setp.eq.s32 	%p15, %r164, %r108;
	@%p15 bra 	$L__BB0_27;
	mul.wide.s32 	%rd31, %r165, 4;
	add.s64 	%rd32, %rd1, %rd31;
	st.global.u32 	[%rd32], %r164;
	add.s32 	%r165, %r165, 1;
	ld.global.u32 	%r164, [%rd6+4];
$L__BB0_27:
	ld.global.u32 	%r109, [%rd6+8];
	setp.eq.s32 	%p16, %r164, %r109;
	@%p16 bra 	$L__BB0_29;
	mul.wide.s32 	%rd33, %r165, 4;
	add.s64 	%rd34, %rd1, %rd33;
	st.global.u32 	[%rd34], %r164;
	add.s32 	%r165, %r165, 1;
	ld.global.u32 	%r164, [%rd6+8];
$L__BB0_29:
	ld.global.u32 	%r110, [%rd6+12];
	setp.eq.s32 	%p17, %r164, %r110;
	@%p17 bra 	$L__BB0_31;
	mul.wide.s32 	%rd35, %r165, 4;
	add.s64 	%rd36, %rd1, %rd35;
	st.global.u32 	[%rd36], %r164;
	add.s32 	%r165, %r165, 1;
	ld.global.u32 	%r164, [%rd6+12];
$L__BB0_31:
	add.s32 	%r152, %r152, 4;
$L__BB0_32:
	setp.eq.s32 	%p18, %r49, 0;
	@%p18 bra 	$L__BB0_42;
	setp.eq.s32 	%p19, %r49, 1;
	@%p19 bra 	$L__BB0_39;
	mul.wide.u32 	%rd37, %r152, 4;
	add.s64 	%rd7, %rd2, %rd37;
	ld.global.u32 	%r112, [%rd7];
	setp.eq.s32 	%p20, %r164, %r112;
	@%p20 bra 	$L__BB0_36;
	mul.wide.s32 	%rd38, %r165, 4;
	add.s64 	%rd39, %rd1, %rd38;
	st.global.u32 	[%rd39], %r164;
	add.s32 	%r165, %r165, 1;
	ld.global.u32 	%r164, [%rd7];
$L__BB0_36:
	ld.global.u32 	%r113, [%rd7+4];
	setp.eq.s32 	%p21, %r164, %r113;
	@%p21 bra 	$L__BB0_38;
	mul.wide.s32 	%rd40, %r165, 4;
	add.s64 	%rd41, %rd1, %rd40;
	st.global.u32 	[%rd41], %r164;
	add.s32 	%r165, %r165, 1;
	ld.global.u32 	%r164, [%rd7+4];
$L__BB0_38:
	add.s32 	%r152, %r152, 2;
$L__BB0_39:
	and.b32  	%r114, %r2, 1;
	setp.eq.b32 	%p22, %r114, 1;
	not.pred 	%p23, %p22;
	@%p23 bra 	$L__BB0_42;
	mul.wide.u32 	%rd42, %r152, 4;
	add.s64 	%rd8, %rd2, %rd42;
	ld.global.u32 	%r115, [%rd8];
	setp.eq.s32 	%p24, %r164, %r115;
	@%p24 bra 	$L__BB0_42;
	mul.wide.s32 	%rd43, %r165, 4;
	add.s64 	%rd44, %rd1, %rd43;
	st.global.u32 	[%rd44], %r164;
	add.s32 	%r165, %r165, 1;
	ld.global.u32 	%r164, [%rd8];
$L__BB0_42:
	cvta.to.global.u64 	%rd45, %rd9;
	mul.wide.s32 	%rd46, %r165, 4;
	add.s64 	%rd47, %rd1, %rd46;
	st.global.u32 	[%rd47], %r164;
	add.s32 	%r116, %r165, 1;
	st.global.u32 	[%rd45], %r116;
	ret;

}


// ===== COMPILED SASS (sm_100) =====

	.target	sm_100

	.elftype	@"ET_EXEC"


//--------------------- .note.nv.tkinfo           --------------------------
	.section	.note.nv.tkinfo,"",@"SHT_NOTE"
	.sectionflags	@"SHF_NOTE_NV_TKINFO"
	.tkinfo
        /*0018*/ 	.word	0x00000002
        /*0030*/ 	.string	""
        /*0030*/ 	.string	"ptxas"
        /*0030*/ 	.string	"Cuda compilation tools, release 13.0, V13.0.88"
        /*0030*/ 	.string	"Build cuda_13.0.r13.0/compiler.36424714_0"
        /*0030*/ 	.string	"-arch sm_100 -m 64 "



//--------------------- .note.nv.cuinfo           --------------------------
	.section	.note.nv.cuinfo,"",@"SHT_NOTE"
	.sectionflags	@"SHF_NOTE_NV_CUINFO"
        /*0018*/ 	.short	0x0002
        /*001a*/ 	.short	0x0064
        /*001c*/ 	.short	0x0082
	.zero		2


//--------------------- .nv.info                  --------------------------
	.section	.nv.info,"",@"SHT_CUDA_INFO"
	.align	4


	//----- nvinfo : EIATTR_REGCOUNT
	.align		4
        /*0000*/ 	.byte	0x04, 0x2f
        /*0002*/ 	.short	(.L_1 - .L_0)
	.align		4
.L_0:
        /*0004*/ 	.word	index@(_Z28duplicates_single_thread_gpuPiiS_S_)
        /*0008*/ 	.word	0x0000000e


	//----- nvinfo : EIATTR_FRAME_SIZE
	.align		4
.L_1:
        /*000c*/ 	.byte	0x04, 0x11
        /*000e*/ 	.short	(.L_3 - .L_2)
	.align		4
.L_2:
        /*0010*/ 	.word	index@(_Z28duplicates_single_thread_gpuPiiS_S_)
        /*0014*/ 	.word	0x00000000


	//----- nvinfo : EIATTR_MIN_STACK_SIZE
	.align		4
.L_3:
        /*0018*/ 	.byte	0x04, 0x12
        /*001a*/ 	.short	(.L_5 - .L_4)
	.align		4
.L_4:
        /*001c*/ 	.word	index@(_Z28duplicates_single_thread_gpuPiiS_S_)
        /*0020*/ 	.word	0x00000000
.L_5:


//--------------------- .nv.compat                --------------------------
	.section	.nv.compat,"",@"SHT_CUDA_COMPAT_INFO"
	.align	4
        /*0000*/ 	.byte	0x02, 0x09, 0x00, 0x00, 0x02, 0x02, 0x01, 0x00, 0x02, 0x05, 0x05, 0x00, 0x03, 0x07, 0x01, 0x01
        /*0010*/ 	.byte	0x02, 0x03, 0x00, 0x00, 0x02, 0x06, 0x01, 0x00, 0x04, 0x0b, 0x08, 0x00, 0x09, 0x00, 0x00, 0x00
        /*0020*/ 	.byte	0x00, 0x00, 0x00, 0x00


//--------------------- .nv.info._Z28duplicates_single_thread_gpuPiiS_S_ --------------------------
	.section	.nv.info._Z28duplicates_single_thread_gpuPiiS_S_,"",@"SHT_CUDA_INFO"
	.sectionflags	@""
	.align	4


	//----- nvinfo : EIATTR_CUDA_API_VERSION
	.align		4
        /*0000*/ 	.byte	0x04, 0x37
        /*0002*/ 	.short	(.L_7 - .L_6)
.L_6:
        /*0004*/ 	.word	0x00000082


	//----- nvinfo : EIATTR_KPARAM_INFO
	.align		4
.L_7:
        /*0008*/ 	.byte	0x04, 0x17
        /*000a*/ 	.short	(.L_9 - .L_8)
.L_8:
        /*000c*/ 	.word	0x00000000
        /*0010*/ 	.short	0x0003
        /*0012*/ 	.short	0x0018
        /*0014*/ 	.byte	0x00, 0xf5, 0x21, 0x00


	//----- nvinfo : EIATTR_KPARAM_INFO
	.align		4
.L_9:
        /*0018*/ 	.byte	0x04, 0x17
        /*001a*/ 	.short	(.L_11 - .L_10)
.L_10:
        /*001c*/ 	.word	0x00000000
        /*0020*/ 	.short	0x0002
        /*0022*/ 	.short	0x0010
        /*0024*/ 	.byte	0x00, 0xf5, 0x21, 0x00


	//----- nvinfo : EIATTR_KPARAM_INFO
	.align		4
.L_11:
        /*0028*/ 	.byte	0x04, 0x17
        /*002a*/ 	.short	(.L_13 - .L_12)
.L_12:
        /*002c*/ 	.word	0x00000000
        /*0030*/ 	.short	0x0001
        /*0032*/ 	.short	0x0008
        /*0034*/ 	.byte	0x00, 0xf0, 0x11, 0x00


	//----- nvinfo : EIATTR_KPARAM_INFO
	.align		4
.L_13:
        /*0038*/ 	.byte	0x04, 0x17
        /*003a*/ 	.short	(.L_15 - .L_14)
.L_14:
        /*003c*/ 	.word	0x00000000
        /*0040*/ 	.short	0x0000
        /*0042*/ 	.short	0x0000
        /*0044*/ 	.byte	0x00, 0xf5, 0x21, 0x00


	//----- nvinfo : EIATTR_SPARSE_MMA_MASK
	.align		4
.L_15:
        /*0048*/ 	.byte	0x03, 0x50
        /*004a*/ 	.short	0x0000


	//----- nvinfo : EIATTR_MAXREG_COUNT
	.align		4
        /*004c*/ 	.byte	0x03, 0x1b
        /*004e*/ 	.short	0x00ff


	//----- nvinfo : EIATTR_MERCURY_ISA_VERSION
	.align		4
        /*0050*/ 	.byte	0x03, 0x5f
        /*0052*/ 	.short	0x0101


	//----- nvinfo : EIATTR_VRC_CTA_INIT_COUNT
	.align		4
        /*0054*/ 	.byte	0x02, 0x4a
	.zero		1
	.zero		1


	//----- nvinfo : EIATTR_EXIT_INSTR_OFFSETS
	.align		4
        /*0058*/ 	.byte	0x04, 0x1c
        /*005a*/ 	.short	(.L_17 - .L_16)


	//   ....[0]....
.L_16:
        /*005c*/ 	.word	0x00000a70


	//----- nvinfo : EIATTR_CBANK_PARAM_SIZE
	.align		4
.L_17:
        /*0060*/ 	.byte	0x03, 0x19
        /*0062*/ 	.short	0x0020


	//----- nvinfo : EIATTR_PARAM_CBANK
	.align		4
        /*0064*/ 	.byte	0x04, 0x0a
        /*0066*/ 	.short	(.L_19 - .L_18)
	.align		4
.L_18:
        /*0068*/ 	.word	index@(.nv.constant0._Z28duplicates_single_thread_gpuPiiS_S_)
        /*006c*/ 	.short	0x0380
        /*006e*/ 	.short	0x0020


	//----- nvinfo : EIATTR_SW_WAR
	.align		4
.L_19:
        /*0070*/ 	.byte	0x04, 0x36
        /*0072*/ 	.short	(.L_21 - .L_20)
.L_20:
        /*0074*/ 	.word	0x00000008
.L_21:


//--------------------- .nv.callgraph             --------------------------
	.section	.nv.callgraph,"",@"SHT_CUDA_CALLGRAPH"
	.align	4
	.sectionentsize	8
	.align		4
        /*0000*/ 	.word	0x00000000
	.align		4
        /*0004*/ 	.word	0xffffffff
	.align		4
        /*0008*/ 	.word	0x00000000
	.align		4
        /*000c*/ 	.word	0xfffffffe
	.align		4
        /*0010*/ 	.word	0x00000000
	.align		4
        /*0014*/ 	.word	0xfffffffd
	.align		4
        /*0018*/ 	.word	0x00000000
	.align		4
        /*001c*/ 	.word	0xfffffffc


//--------------------- .text._Z28duplicates_single_thread_gpuPiiS_S_ --------------------------
	.section	.text._Z28duplicates_single_thread_gpuPiiS_S_,"ax",@progbits
	.align	128
        .global         _Z28duplicates_single_thread_gpuPiiS_S_
        .type           _Z28duplicates_single_thread_gpuPiiS_S_,@function
        .size           _Z28duplicates_single_thread_gpuPiiS_S_,(.L_x_8 - _Z28duplicates_single_thread_gpuPiiS_S_)
        .other          _Z28duplicates_single_thread_gpuPiiS_S_,@"STO_CUDA_ENTRY STV_DEFAULT"
_Z28duplicates_single_thread_gpuPiiS_S_:
.text._Z28duplicates_single_thread_gpuPiiS_S_:
[----:B------:R-:W-:Y:S08]  /*0000*/  LDC R1, c[0x0][0x37c] ;  /* 0x0000df00ff017b82 */ /* 0x000ff00000000800 */
[----:B------:R-:W0:Y:S01]  /*0010*/  LDC.64 R2, c[0x0][0x380] ;  /* 0x0000e000ff027b82 */ /* 0x000e220000000a00 */
[----:B------:R-:W0:Y:S01]  /*0020*/  LDCU.64 UR10, c[0x0][0x358] ;  /* 0x00006b00ff0a77ac */ /* 0x000e220008000a00 */
[----:B------:R-:W1:Y:S01]  /*0030*/  LDCU UR5, c[0x0][0x388] ;  /* 0x00007100ff0577ac */ /* 0x000e620008000800 */
[----:B0-----:R0:W5:Y:S01]  /*0040*/  LDG.E R2, desc[UR10][R2.64] ;  /* 0x0000000a02027981 */ /* 0x001162000c1e1900 */
[----:B-1----:R-:W-:Y:S01]  /*0050*/  UISETP.GE.AND UP0, UPT, UR5, 0x2, UPT ;  /* 0x000000020500788c */ /* 0x002fe2000bf06270 */
[----:B------:R-:W-:-:S08]  /*0060*/  HFMA2 R0, -RZ, RZ, 0, 0 ;  /* 0x00000000ff007431 */ /* 0x000fd000000001ff */
[----:B0-----:R-:W-:Y:S05]  /*0070*/  BRA.U !UP0, `(.L_x_0) ;  /* 0x0000000908647547 */ /* 0x001fea000b800000 */
[----:B------:R-:W-:Y:S01]  /*0080*/  UIADD3 UR4, UPT, UPT, UR5, -0x1, URZ ;  /* 0xffffffff05047890 */ /* 0x000fe2000fffe0ff */
[----:B------:R-:W-:Y:S01]  /*0090*/  IMAD.MOV.U32 R0, RZ, RZ, RZ ;  /* 0x000000ffff007224 */ /* 0x000fe200078e00ff */
[----:B------:R-:W-:Y:S01]  /*00a0*/  UIADD3 UR5, UPT, UPT, UR5, -0x2, URZ ;  /* 0xfffffffe05057890 */ /* 0x000fe2000fffe0ff */
[----:B------:R-:W-:Y:S01]  /*00b0*/  MOV R3, 0x1 ;  /* 0x0000000100037802 */ /* 0x000fe20000000f00 */
[----:B------:R-:W-:Y:S02]  /*00c0*/  ULOP3.LUT UR8, UR4, 0x7, URZ, 0xc0, !UPT ;  /* 0x0000000704087892 */ /* 0x000fe4000f8ec0ff */
[----:B------:R-:W-:-:S09]  /*00d0*/  UISETP.GE.U32.AND UP0, UPT, UR5, 0x7, UPT ;  /* 0x000000070500788c */ /* 0x000fd2000bf06070 */
[----:B------:R-:W-:Y:S05]  /*00e0*/  BRA.U !UP0, `(.L_x_1) ;  /* 0x0000000508287547 */ /* 0x000fea000b800000 */
[----:B------:R-:W0:Y:S01]  /*00f0*/  LDCU.64 UR6, c[0x0][0x380] ;  /* 0x00007000ff0677ac */ /* 0x000e220008000a00 */
[----:B------:R-:W-:Y:S01]  /*0100*/  IMAD.MOV.U32 R3, RZ, RZ, RZ ;  /* 0x000000ffff037224 */ /* 0x000fe200078e00ff */
[----:B------:R-:W-:Y:S01]  /*0110*/  MOV R0, RZ ;  /* 0x000000ff00007202 */ /* 0x000fe20000000f00 */
[----:B------:R-:W-:-:S04]  /*0120*/  ULOP3.LUT UR5, UR4, 0xfffffff8, URZ, 0xc0, !UPT ;  /* 0xfffffff804057892 */ /* 0x000fc8000f8ec0ff */
[----:B------:R-:W-:Y:S02]  /*0130*/  UIADD3 UR5, UPT, UPT, -UR5, URZ, URZ ;  /* 0x000000ff05057290 */ /* 0x000fe4000fffe1ff */
[----:B0-----:R-:W-:-:S04]  /*0140*/  UIADD3 UR6, UP0, UPT, UR6, 0x10, URZ ;  /* 0x0000001006067890 */ /* 0x001fc8000ff1e0ff */
[----:B------:R-:W-:Y:S02]  /*0150*/  UIADD3.X UR7, UPT, UPT, URZ, UR7, URZ, UP0, !UPT ;  /* 0x00000007ff077290 */ /* 0x000fe400087fe4ff */
[----:B------:R-:W-:-:S04]  /*0160*/  IMAD.U32 R10, RZ, RZ, UR6 ;  /* 0x00000006ff0a7e24 */ /* 0x000fc8000f8e00ff */
[----:B------:R-:W-:-:S07]  /*0170*/  MOV R11, UR7 ;  /* 0x00000007000b7c02 */ /* 0x000fce0008000f00 */
.L_x_2:
[----:B------:R-:W-:Y:S01]  /*0180*/  IMAD.MOV.U32 R4, RZ, RZ, R10 ;  /* 0x000000ffff047224 */ /* 0x000fe200078e000a */
[----:B------:R-:W-:-:S05]  /*0190*/  MOV R5, R11 ;  /* 0x0000000b00057202 */ /* 0x000fca0000000f00 */
[----:B------:R-:W2:Y:S02]  /*01a0*/  LDG.E R7, desc[UR10][R4.64+-0xc] ;  /* 0xfffff40a04077981 */ /* 0x000ea4000c1e1900 */
[----:B--2--5:R-:W-:-:S13]  /*01b0*/  ISETP.NE.AND P0, PT, R2, R7, PT ;  /* 0x000000070200720c */ /* 0x024fda0003f05270 */
[----:B------:R-:W0:Y:S02]  /*01c0*/  @P0 LDC.64 R6, c[0x0][0x390] ;  /* 0x0000e400ff060b82 */ /* 0x000e240000000a00 */
[----:B0-----:R-:W-:-:S05]  /*01d0*/  @P0 IMAD.WIDE R6, R0, 0x4, R6 ;  /* 0x0000000400060825 */ /* 0x001fca00078e0206 */
[----:B------:R0:W-:Y:S04]  /*01e0*/  @P0 STG.E desc[UR10][R6.64], R2 ;  /* 0x0000000206000986 */ /* 0x0001e8000c10190a */
[----:B------:R-:W2:Y:S04]  /*01f0*/  LDG.E R9, desc[UR10][R4.64+-0x8] ;  /* 0xfffff80a04097981 */ /* 0x000ea8000c1e1900 */
[----:B0-----:R-:W2:Y:S01]  /*0200*/  @P0 LDG.E R2, desc[UR10][R4.64+-0xc] ;  /* 0xfffff40a04020981 */ /* 0x001ea2000c1e1900 */
[----:B------:R-:W-:Y:S01]  /*0210*/  @P0 VIADD R0, R0, 0x1 ;  /* 0x0000000100000836 */ /* 0x000fe20000000000 */
[----:B--2---:R-:W-:-:S13]  /*0220*/  ISETP.NE.AND P1, PT, R2, R9, PT ;  /* 0x000000090200720c */ /* 0x004fda0003f25270 */
[----:B------:R-:W0:Y:S02]  /*0230*/  @P1 LDC.64 R8, c[0x0][0x390] ;  /* 0x0000e400ff081b82 */ /* 0x000e240000000a00 */
[----:B0-----:R-:W-:-:S05]  /*0240*/  @P1 IMAD.WIDE R8, R0, 0x4, R8 ;  /* 0x0000000400081825 */ /* 0x001fca00078e0208 */
[----:B------:R0:W-:Y:S04]  /*0250*/  @P1 STG.E desc[UR10][R8.64], R2 ;  /* 0x0000000208001986 */ /* 0x0001e8000c10190a */
[----:B------:R-:W2:Y:S04]  /*0260*/  LDG.E R11, desc[UR10][R4.64+-0x4] ;  /* 0xfffffc0a040b7981 */ /* 0x000ea8000c1e1900 */
[----:B0-----:R-:W2:Y:S01]  /*0270*/  @P1 LDG.E R2, desc[UR10][R4.64+-0x8] ;  /* 0xfffff80a04021981 */ /* 0x001ea2000c1e1900 */
[----:B------:R-:W-:Y:S02]  /*0280*/  @P1 IADD3 R0, PT, PT, R0, 0x1, RZ ;  /* 0x0000000100001810 */ /* 0x000fe40007ffe0ff */
[----:B--2---:R-:W-:-:S13]  /*0290*/  ISETP.NE.AND P0, PT, R2, R11, PT ;  /* 0x0000000b0200720c */ /* 0x004fda0003f05270 */
        /* <DEDUP_REMOVED lines=38> */
[----:B0-----:R0:W5:Y:S01]  /*0500*/  @P1 LDG.E R2, desc[UR10][R4.64+0x10] ;  /* 0x0000100a04021981 */ /* 0x001162000c1e1900 */
[----:B------:R-:W-:-:S04]  /*0510*/  UIADD3 UR5, UPT, UPT, UR5, 0x8, URZ ;  /* 0x0000000805057890 */ /* 0x000fc8000fffe0ff */
[----:B------:R-:W-:Y:S01]  /*0520*/  UISETP.NE.AND UP0, UPT, UR5, URZ, UPT ;  /* 0x000000ff0500728c */ /* 0x000fe2000bf05270 */
[----:B------:R-:W-:Y:S01]  /*0530*/  IADD3 R10, P0, PT, R4, 0x20, RZ ;  /* 0x00000020040a7810 */ /* 0x000fe20007f1e0ff */
[----:B------:R-:W-:Y:S01]  /*0540*/  VIADD R3, R3, 0x8 ;  /* 0x0000000803037836 */ /* 0x000fe20000000000 */
[----:B------:R-:W-:Y:S02]  /*0550*/  @P1 IADD3 R0, PT, PT, R0, 0x1, RZ ;  /* 0x0000000100001810 */ /* 0x000fe40007ffe0ff */
[----:B------:R-:W-:-:S04]  /*0560*/  IADD3.X R11, PT, PT, RZ, R5, RZ, P0, !PT ;  /* 0x00000005ff0b7210 */ /* 0x000fc800007fe4ff */
[----:B0-----:R-:W-:Y:S05]  /*0570*/  BRA.U UP0, `(.L_x_2) ;  /* 0xfffffffd00007547 */ /* 0x001fea000b83ffff */
[----:B------:R-:W-:-:S07]  /*0580*/  VIADD R3, R3, 0x1 ;  /* 0x0000000103037836 */ /* 0x000fce0000000000 */
.L_x_1:
[----:B------:R-:W-:-:S09]  /*0590*/  UISETP.NE.AND UP0, UPT, UR8, URZ, UPT ;  /* 0x000000ff0800728c */ /* 0x000fd2000bf05270 */
[----:B------:R-:W-:Y:S05]  /*05a0*/  BRA.U !UP0, `(.L_x_0) ;  /* 0x0000000508187547 */ /* 0x000fea000b800000 */
[----:B------:R-:W-:Y:S02]  /*05b0*/  UISETP.GE.U32.AND UP0, UPT, UR8, 0x4, UPT ;  /* 0x000000040800788c */ /* 0x000fe4000bf06070 */
[----:B------:R-:W-:-:S07]  /*05c0*/  ULOP3.LUT UR5, UR4, 0x3, URZ, 0xc0, !UPT ;  /* 0x0000000304057892 */ /* 0x000fce000f8ec0ff */
[----:B------:R-:W-:Y:S05]  /*05d0*/  BRA.U !UP0, `(.L_x_3) ;  /* 0x0000000108807547 */ /* 0x000fea000b800000 */
[----:B------:R-:W0:Y:S02]  /*05e0*/  LDC.64 R4, c[0x0][0x380] ;  /* 0x0000e000ff047b82 */ /* 0x000e240000000a00 */
[----:B0-----:R-:W-:-:S05]  /*05f0*/  IMAD.WIDE.U32 R4, R3, 0x4, R4 ;  /* 0x0000000403047825 */ /* 0x001fca00078e0004 */
[----:B------:R-:W2:Y:S02]  /*0600*/  LDG.E R7, desc[UR10][R4.64] ;  /* 0x0000000a04077981 */ /* 0x000ea4000c1e1900 */
[----:B--2--5:R-:W-:-:S13]  /*0610*/  ISETP.NE.AND P1, PT, R2, R7, PT ;  /* 0x000000070200720c */ /* 0x024fda0003f25270 */
        /* <DEDUP_REMOVED lines=21> */
[----:B------:R-:W-:Y:S05]  /*0770*/  @!P0 BRA `(.L_x_4) ;  /* 0x0000000000148947 */ /* 0x000fea0003800000 */
[----:B------:R-:W0:Y:S02]  /*0780*/  LDC.64 R6, c[0x0][0x390] ;  /* 0x0000e400ff067b82 */ /* 0x000e240000000a00 */
[----:B0-----:R-:W-:-:S05]  /*0790*/  IMAD.WIDE R6, R0, 0x4, R6 ;  /* 0x0000000400067825 */ /* 0x001fca00078e0206 */
[----:B------:R0:W-:Y:S04]  /*07a0*/  STG.E desc[UR10][R6.64], R2 ;  /* 0x0000000206007986 */ /* 0x0001e8000c10190a */
[----:B0-----:R0:W5:Y:S01]  /*07b0*/  LDG.E R2, desc[UR10][R4.64+0xc] ;  /* 0x00000c0a04027981 */ /* 0x001162000c1e1900 */
[----:B------:R-:W-:-:S07]  /*07c0*/  IADD3 R0, PT, PT, R0, 0x1, RZ ;  /* 0x0000000100007810 */ /* 0x000fce0007ffe0ff */
.L_x_4:
[----:B------:R-:W-:-:S07]  /*07d0*/  VIADD R3, R3, 0x4 ;  /* 0x0000000403037836 */ /* 0x000fce0000000000 */
.L_x_3:
[----:B------:R-:W-:-:S09]  /*07e0*/  UISETP.NE.AND UP0, UPT, UR5, URZ, UPT ;  /* 0x000000ff0500728c */ /* 0x000fd2000bf05270 */
[----:B------:R-:W-:Y:S05]  /*07f0*/  BRA.U !UP0, `(.L_x_0) ;  /* 0x0000000108847547 */ /* 0x000fea000b800000 */
[----:B------:R-:W-:-:S09]  /*0800*/  UISETP.NE.AND UP0, UPT, UR5, 0x1, UPT ;  /* 0x000000010500788c */ /* 0x000fd2000bf05270 */
[----:B------:R-:W-:Y:S05]  /*0810*/  BRA.U !UP0, `(.L_x_5) ;  /* 0x0000000108487547 */ /* 0x000fea000b800000 */
[----:B0-----:R-:W0:Y:S02]  /*0820*/  LDC.64 R4, c[0x0][0x380] ;  /* 0x0000e000ff047b82 */ /* 0x001e240000000a00 */
        /* <DEDUP_REMOVED lines=16> */
.L_x_6:
[----:B------:R-:W-:-:S07]  /*0930*/  VIADD R3, R3, 0x2 ;  /* 0x0000000203037836 */ /* 0x000fce0000000000 */
.L_x_5:
[----:B------:R-:W-:-:S04]  /*0940*/  ULOP3.LUT UR4, UR4, 0x1, URZ, 0xc0, !UPT ;  /* 0x0000000104047892 */ /* 0x000fc8000f8ec0ff */
[----:B------:R-:W-:-:S09]  /*0950*/  UISETP.NE.U32.AND UP0, UPT, UR4, 0x1, UPT ;  /* 0x000000010400788c */ /* 0x000fd2000bf05070 */
[----:B------:R-:W-:Y:S05]  /*0960*/  BRA.U UP0, `(.L_x_0) ;  /* 0x0000000100287547 */ /* 0x000fea000b800000 */
[----:B0-----:R-:W0:Y:S02]  /*0970*/  LDC.64 R4, c[0x0][0x380] ;  /* 0x0000e000ff047b82 */ /* 0x001e240000000a00 */
[----:B0-----:R-:W-:-:S05]  /*0980*/  IMAD.WIDE.U32 R4, R3, 0x4, R4 ;  /* 0x0000000403047825 */ /* 0x001fca00078e0004 */
[----:B------:R-:W2:Y:S02]  /*0990*/  LDG.E R3, desc[UR10][R4.64] ;  /* 0x0000000a04037981 */ /* 0x000ea4000c1e1900 */
[----:B--2--5:R-:W-:-:S13]  /*09a0*/  ISETP.NE.AND P0, PT, R2, R3, PT ;  /* 0x000000030200720c */ /* 0x024fda0003f05270 */
[----:B------:R-:W-:Y:S05]  /*09b0*/  @!P0 BRA `(.L_x_0) ;  /* 0x0000000000148947 */ /* 0x000fea0003800000 */
[----:B------:R-:W0:Y:S02]  /*09c0*/  LDC.64 R6, c[0x0][0x390] ;  /* 0x0000e400ff067b82 */ /* 0x000e240000000a00 */
[----:B0-----:R-:W-:-:S05]  /*09d0*/  IMAD.WIDE R6, R0, 0x4, R6 ;  /* 0x0000000400067825 */ /* 0x001fca00078e0206 */
[----:B------:R0:W-:Y:S04]  /*09e0*/  STG.E desc[UR10][R6.64], R2 ;  /* 0x0000000206007986 */ /* 0x0001e8000c10190a */
[----:B0-----:R1:W5:Y:S01]  /*09f0*/  LDG.E R2, desc[UR10][R4.64] ;  /* 0x0000000a04027981 */ /* 0x001362000c1e1900 */
[----:B------:R-:W-:-:S07]  /*0a00*/  IADD3 R0, PT, PT, R0, 0x1, RZ ;  /* 0x0000000100007810 */ /* 0x000fce0007ffe0ff */
.L_x_0:
[----:B01----:R-:W0:Y:S01]  /*0a10*/  LDC.64 R4, c[0x0][0x390] ;  /* 0x0000e400ff047b82 */ /* 0x003e220000000a00 */
[----:B------:R-:W-:-:S07]  /*0a20*/  IADD3 R3, PT, PT, R0, 0x1, RZ ;  /* 0x0000000100037810 */ /* 0x000fce0007ffe0ff */
[----:B------:R-:W1:Y:S01]  /*0a30*/  LDC.64 R6, c[0x0][0x398] ;  /* 0x0000e600ff067b82 */ /* 0x000e620000000a00 */
[----:B0-----:R-:W-:-:S05]  /*0a40*/  IMAD.WIDE R4, R0, 0x4, R4 ;  /* 0x0000000400047825 */ /* 0x001fca00078e0204 */
[----:B-----5:R-:W-:Y:S04]  /*0a50*/  STG.E desc[UR10][R4.64], R2 ;  /* 0x0000000204007986 */ /* 0x020fe8000c10190a */
[----:B-1----:R-:W-:Y:S01]  /*0a60*/  STG.E desc[UR10][R6.64], R3 ;  /* 0x0000000306007986 */ /* 0x002fe2000c10190a */
[----:B------:R-:W-:Y:S05]  /*0a70*/  EXIT ;  /* 0x000000000000794d */ /* 0x000fea0003800000 */
.L_x_7:
[----:B------:R-:W-:-:S00]  /*0a80*/  BRA `(.L_x_7) ;  /* 0xfffffffc00fc7947 */ /* 0x000fc0000383ffff */
[----:B------:R-:W-:-:S00]  /*0a90*/  NOP ;  /* 0x0000000000007918 */ /* 0x000fc00000000000 */
        /* <DEDUP_REMOVED lines=14> */
.L_x_8:


//--------------------- .nv.shared.reserved.0     --------------------------
	.section	.nv.shared.reserved.0,"aw",@nobits
	.weak		__nv_reservedSMEM_offset_0_alias
	.size		__nv_reservedSMEM_offset_0_alias, 0, 64
	.other		__nv_reservedSMEM_offset_0_alias,@"STO_CUDA_RESERVED_SHARED STV_DEFAULT"
__nv_reservedSMEM_offset_0_alias:
	.zero		0
	.zero		64


//--------------------- .nv.constant0._Z28duplicates_single_thread_gpuPiiS_S_ --------------------------
	.section	.nv.constant0._Z28duplicates_single_thread_gpuPiiS_S_,"a",@progbits
	.sectionflags	@""
	.align	4
.nv.constant0._Z28duplicates_single_thread_gpuPiiS_S_:
	.zero		928


//--------------------- SYMBOLS --------------------------

	.type		.nv.reservedSmem.offset0,@object
	.size		.nv.reservedSmem.offset0,0x4
